	.headerflags	@"EF_CUDA_TEXMODE_UNIFIED EF_CUDA_64BIT_ADDRESS EF_CUDA_ACCELERATORS EF_CUDA_SM90 EF_CUDA_VIRTUAL_SM(EF_CUDA_SM90)"
	.elftype	@"ET_EXEC"


//--------------------- .nv.info                  --------------------------
	.section	.nv.info,"",@"SHT_CUDA_INFO"
	.align	4


	//----- nvinfo : EIATTR_REGCOUNT
	.align		4
        /*0000*/ 	.byte	0x04, 0x2f
        /*0002*/ 	.short	(.L_1 - .L_0)
	.align		4
.L_0:
        /*0004*/ 	.word	index@(triton_poi_fused_bmm_transpose_7)
        /*0008*/ 	.word	0x00000010


	//----- nvinfo : EIATTR_MIN_STACK_SIZE
	.align		4
.L_1:
        /*000c*/ 	.byte	0x04, 0x12
        /*000e*/ 	.short	(.L_3 - .L_2)
	.align		4
.L_2:
        /*0010*/ 	.word	index@(triton_poi_fused_bmm_transpose_7)
        /*0014*/ 	.word	0x00000000


	//----- nvinfo : EIATTR_FRAME_SIZE
	.align		4
.L_3:
        /*0018*/ 	.byte	0x04, 0x11
        /*001a*/ 	.short	(.L_5 - .L_4)
	.align		4
.L_4:
        /*001c*/ 	.word	index@(triton_poi_fused_bmm_transpose_7)
        /*0020*/ 	.word	0x00000000


	//----- nvinfo : EIATTR_MIN_STACK_SIZE
	.align		4
.L_5:
        /*0024*/ 	.byte	0x04, 0x12
        /*0026*/ 	.short	(.L_7 - .L_6)
	.align		4
.L_6:
        /*0028*/ 	.word	index@(triton_poi_fused_bmm_transpose_7)
        /*002c*/ 	.word	0x00000000
.L_7:


//--------------------- .nv.info.triton_poi_fused_bmm_transpose_7 --------------------------
	.section	.nv.info.triton_poi_fused_bmm_transpose_7,"",@"SHT_CUDA_INFO"
	.sectionflags	@""
	.align	4


	//----- nvinfo : EIATTR_CUDA_API_VERSION
	.align		4
        /*0000*/ 	.byte	0x04, 0x37
        /*0002*/ 	.short	(.L_9 - .L_8)
.L_8:
        /*0004*/ 	.word	0x0000007c


	//----- nvinfo : EIATTR_KPARAM_INFO
	.align		4
.L_9:
        /*0008*/ 	.byte	0x04, 0x17
        /*000a*/ 	.short	(.L_11 - .L_10)
.L_10:
        /*000c*/ 	.word	0x00000000
        /*0010*/ 	.short	0x0003
        /*0012*/ 	.short	0x0018
        /*0014*/ 	.byte	0x00, 0xf0, 0x11, 0x00


	//----- nvinfo : EIATTR_KPARAM_INFO
	.align		4
.L_11:
        /*0018*/ 	.byte	0x04, 0x17
        /*001a*/ 	.short	(.L_13 - .L_12)
.L_12:
        /*001c*/ 	.word	0x00000000
        /*0020*/ 	.short	0x0002
        /*0022*/ 	.short	0x0010
        /*0024*/ 	.byte	0x00, 0xf4, 0x21, 0x00


	//----- nvinfo : EIATTR_KPARAM_INFO
	.align		4
.L_13:
        /*0028*/ 	.byte	0x04, 0x17
        /*002a*/ 	.short	(.L_15 - .L_14)
.L_14:
        /*002c*/ 	.word	0x00000000
        /*0030*/ 	.short	0x0001
        /*0032*/ 	.short	0x0008
        /*0034*/ 	.byte	0x00, 0xf4, 0x21, 0x00


	//----- nvinfo : EIATTR_KPARAM_INFO
	.align		4
.L_15:
        /*0038*/ 	.byte	0x04, 0x17
        /*003a*/ 	.short	(.L_17 - .L_16)
.L_16:
        /*003c*/ 	.word	0x00000000
        /*0040*/ 	.short	0x0000
        /*0042*/ 	.short	0x0000
        /*0044*/ 	.byte	0x00, 0xf4, 0x21, 0x00


	//----- nvinfo : EIATTR_SPARSE_MMA_MASK
	.align		4
.L_17:
        /*0048*/ 	.byte	0x03, 0x50
        /*004a*/ 	.short	0x0000


	//----- nvinfo : EIATTR_MAXREG_COUNT
	.align		4
        /*004c*/ 	.byte	0x03, 0x1b
        /*004e*/ 	.short	0x00ff


	//----- nvinfo : EIATTR_EXIT_INSTR_OFFSETS
	.align		4
        /*0050*/ 	.byte	0x04, 0x1c
        /*0052*/ 	.short	(.L_19 - .L_18)


	//   ....[0]....
.L_18:
        /*0054*/ 	.word	0x000001f0


	//   ....[1]....
        /*0058*/ 	.word	0x00000210


	//----- nvinfo : EIATTR_REQNTID
	.align		4
.L_19:
        /*005c*/ 	.byte	0x04, 0x10
        /*005e*/ 	.short	(.L_21 - .L_20)
.L_20:
        /*0060*/ 	.word	0x00000020
        /*0064*/ 	.word	0x00000001
        /*0068*/ 	.word	0x00000001


	//----- nvinfo : EIATTR_CBANK_PARAM_SIZE
	.align		4
.L_21:
        /*006c*/ 	.byte	0x03, 0x19
        /*006e*/ 	.short	0x001c


	//----- nvinfo : EIATTR_PARAM_CBANK
	.align		4
        /*0070*/ 	.byte	0x04, 0x0a
        /*0072*/ 	.short	(.L_23 - .L_22)
	.align		4
.L_22:
        /*0074*/ 	.word	index@(.nv.constant0.triton_poi_fused_bmm_transpose_7)
        /*0078*/ 	.short	0x0210
        /*007a*/ 	.short	0x001c


	//----- nvinfo : EIATTR_SW_WAR
	.align		4
.L_23:
        /*007c*/ 	.byte	0x04, 0x36
        /*007e*/ 	.short	(.L_25 - .L_24)
.L_24:
        /*0080*/ 	.word	0x00000008
.L_25:


//--------------------- .nv.callgraph             --------------------------
	.section	.nv.callgraph,"",@"SHT_CUDA_CALLGRAPH"
	.align	4
	.sectionentsize	8
	.align		4
        /*0000*/ 	.word	0x00000000
	.align		4
        /*0004*/ 	.word	0xffffffff
	.align		4
        /*0008*/ 	.word	0x00000000
	.align		4
        /*000c*/ 	.word	0xfffffffe
	.align		4
        /*0010*/ 	.word	0x00000000
	.align		4
        /*0014*/ 	.word	0xfffffffd
	.align		4
        /*0018*/ 	.word	0x00000000
	.align		4
        /*001c*/ 	.word	0xfffffffc


//--------------------- .text.triton_poi_fused_bmm_transpose_7 --------------------------
	.section	.text.triton_poi_fused_bmm_transpose_7,"ax",@progbits
	.align	128
        .global         triton_poi_fused_bmm_transpose_7
        .type           triton_poi_fused_bmm_transpose_7,@function
        .size           triton_poi_fused_bmm_transpose_7,(.L_x_1 - triton_poi_fused_bmm_transpose_7)
        .other          triton_poi_fused_bmm_transpose_7,@"STO_CUDA_ENTRY STV_DEFAULT"
triton_poi_fused_bmm_transpose_7:
.text.triton_poi_fused_bmm_transpose_7:
[----:B------:R-:W0:Y:S02]  /*0000*/  LDC R1, c[0x0][0x28] ;  /* 0x00000a00ff017b82 */ /* 0x000e240000000800 */
[----:B------:R-:W1:Y:S01]  /*0010*/  S2R R3, SR_TID.X ;  /* 0x0000000000037919 */ /* 0x000e620000002100 */
[----:B------:R-:W2:Y:S01]  /*0020*/  LDC.64 R4, c[0x0][0x210] ;  /* 0x00008400ff047b82 */ /* 0x000ea20000000a00 */
[----:B------:R-:W-:Y:S01]  /*0030*/  CS2R R12, SRZ ;  /* 0x00000000000c7805 */ /* 0x000fe2000001ff00 */
[----:B------:R-:W-:Y:S01]  /*0040*/  ULDC.64 UR4, c[0x0][0x208] ;  /* 0x0000820000047ab9 */ /* 0x000fe20000000a00 */
[----:B------:R-:W3:Y:S01]  /*0050*/  S2R R2, SR_CTAID.X ;  /* 0x0000000000027919 */ /* 0x000ee20000002500 */
[----:B-1----:R-:W-:Y:S02]  /*0060*/  IMAD.SHL.U32 R3, R3, 0x2, RZ ;  /* 0x0000000203037824 */ /* 0x002fe400078e00ff */
[----:B---3--:R-:W-:Y:S01]  /*0070*/  IMAD.SHL.U32 R0, R2, 0x40, RZ ;  /* 0x0000004002007824 */ /* 0x008fe200078e00ff */
[----:B------:R-:W-:-:S04]  /*0080*/  SHF.R.S32.HI R6, RZ, 0x19, R2 ;  /* 0x00000019ff067819 */ /* 0x000fc80000011402 */
[----:B------:R-:W-:Y:S02]  /*0090*/  LOP3.LUT R11, R0, 0x3e, R3, 0xf8, !PT ;  /* 0x0000003e000b7812 */ /* 0x000fe400078ef803 */
[----:B------:R-:W-:Y:S02]  /*00a0*/  LOP3.LUT R0, R0, 0xe, R3, 0xf8, !PT ;  /* 0x0000000e00007812 */ /* 0x000fe400078ef803 */
[----:B------:R-:W-:Y:S02]  /*00b0*/  SHF.R.S32.HI R2, RZ, 0x1f, R11 ;  /* 0x0000001fff027819 */ /* 0x000fe4000001140b */
[----:B------:R-:W-:Y:S02]  /*00c0*/  SGXT R3, R6, 0x1 ;  /* 0x000000010603781a */ /* 0x000fe40000000200 */
[----:B------:R-:W-:Y:S02]  /*00d0*/  LEA.HI R2, R2, R11, RZ, 0x4 ;  /* 0x0000000b02027211 */ /* 0x000fe400078f20ff */
[----:B------:R-:W-:-:S02]  /*00e0*/  LOP3.LUT R0, R0, 0x1, RZ, 0xfc, !PT ;  /* 0x0000000100007812 */ /* 0x000fc400078efcff */
[----:B------:R-:W-:Y:S02]  /*00f0*/  LOP3.LUT R2, R2, 0xfffffff0, RZ, 0xc0, !PT ;  /* 0xfffffff002027812 */ /* 0x000fe400078ec0ff */
[----:B------:R-:W-:Y:S02]  /*0100*/  LEA.HI R3, R3, R0, RZ, 0x4 ;  /* 0x0000000003037211 */ /* 0x000fe400078f20ff */
[----:B------:R-:W-:Y:S01]  /*0110*/  ISETP.GE.AND P0, PT, R11, 0x40, PT ;  /* 0x000000400b00780c */ /* 0x000fe20003f06270 */
[----:B------:R-:W-:Y:S01]  /*0120*/  VIADD R6, R2, 0x80 ;  /* 0x0000008002067836 */ /* 0x000fe20000000000 */
[----:B------:R-:W-:-:S04]  /*0130*/  LOP3.LUT R3, R3, 0xffffffd0, RZ, 0xc0, !PT ;  /* 0xffffffd003037812 */ /* 0x000fc800078ec0ff */
[C---:B------:R-:W-:Y:S02]  /*0140*/  IADD3 R7, R6.reuse, R11, -R2 ;  /* 0x0000000b06077210 */ /* 0x040fe40007ffe802 */
[----:B------:R-:W-:-:S03]  /*0150*/  IADD3 R9, R6, R0, -R3 ;  /* 0x0000000006097210 */ /* 0x000fc60007ffe803 */
[--C-:B--2---:R-:W-:Y:S02]  /*0160*/  IMAD.WIDE R2, R7, 0x4, R4.reuse ;  /* 0x0000000407027825 */ /* 0x104fe400078e0204 */
[----:B------:R-:W1:Y:S02]  /*0170*/  LDC.64 R6, c[0x0][0x218] ;  /* 0x00008600ff067b82 */ /* 0x000e640000000a00 */
[----:B------:R-:W-:Y:S01]  /*0180*/  IMAD.WIDE R4, R9, 0x4, R4 ;  /* 0x0000000409047825 */ /* 0x000fe200078e0204 */
[----:B------:R-:W2:Y:S04]  /*0190*/  @!P0 LDG.E R12, desc[UR4][R2.64] ;  /* 0x00000004020c8981 */ /* 0x000ea8000c1e1900 */
[----:B------:R-:W2:Y:S01]  /*01a0*/  @!P0 LDG.E R13, desc[UR4][R4.64] ;  /* 0x00000004040d8981 */ /* 0x000ea2000c1e1900 */
[----:B------:R-:W3:Y:S01]  /*01b0*/  LDC.64 R8, c[0x0][0x220] ;  /* 0x00008800ff087b82 */ /* 0x000ee20000000a00 */
[----:B-1----:R-:W-:-:S04]  /*01c0*/  IMAD.WIDE R6, R11, 0x4, R6 ;  /* 0x000000040b067825 */ /* 0x002fc800078e0206 */
[----:B---3--:R-:W-:Y:S01]  /*01d0*/  IMAD.WIDE R8, R11, 0x4, R8 ;  /* 0x000000040b087825 */ /* 0x008fe200078e0208 */
[----:B--2---:R1:W-:Y:S01]  /*01e0*/  @!P0 STG.E.64 desc[UR4][R6.64], R12 ;  /* 0x0000000c06008986 */ /* 0x0043e2000c101b04 */
[----:B------:R-:W-:Y:S05]  /*01f0*/  @P0 EXIT ;  /* 0x000000000000094d */ /* 0x000fea0003800000 */
[----:B------:R-:W-:Y:S01]  /*0200*/  STG.E.64 desc[UR4][R8.64], R12 ;  /* 0x0000000c08007986 */ /* 0x000fe2000c101b04 */
[----:B------:R-:W-:Y:S05]  /*0210*/  EXIT ;  /* 0x000000000000794d */ /* 0x000fea0003800000 */
.L_x_0:
[----:B------:R-:W-:-:S00]  /*0220*/  BRA `(.L_x_0) ;  /* 0xfffffffc00fc7947 */ /* 0x000fc0000383ffff */
[----:B------:R-:W-:-:S00]  /*0230*/  NOP ;  /* 0x0000000000007918 */ /* 0x000fc00000000000 */
        /* <DEDUP_REMOVED lines=12> */
.L_x_1:


//--------------------- .nv.constant0.triton_poi_fused_bmm_transpose_7 --------------------------
	.section	.nv.constant0.triton_poi_fused_bmm_transpose_7,"a",@progbits
	.sectionflags	@""
	.align	4
.nv.constant0.triton_poi_fused_bmm_transpose_7:
	.zero		556
